//
// Generated by NVIDIA NVVM Compiler
//
// Compiler Build ID: CL-36424714
// Cuda compilation tools, release 13.0, V13.0.88
// Based on NVVM 20.0.0
//

.version 9.0
.target sm_100
.address_size 64

	// .globl	_Z6kernelv
.extern .func  (.param .b32 func_retval0) vprintf
(
	.param .b64 vprintf_param_0,
	.param .b64 vprintf_param_1
)
;
.const .align 4 .u32 c_a;
.const .align 4 .u32 c_b;
.global .align 1 .b8 $str[29] = {98, 105, 100, 32, 37, 51, 100, 32, 116, 105, 100, 32, 37, 51, 100, 32, 97, 32, 37, 51, 100, 32, 98, 32, 37, 51, 100, 10};

.visible .entry _Z6kernelv()
{
	.local .align 16 .b8 	__local_depot0[16];
	.reg .b64 	%SP;
	.reg .b64 	%SPL;
	.reg .b32 	%r<7>;
	.reg .b64 	%rd<5>;

	mov.u64 	%SPL, __local_depot0;
	cvta.local.u64 	%SP, %SPL;
	add.u64 	%rd1, %SP, 0;
	add.u64 	%rd2, %SPL, 0;
	mov.u32 	%r1, %ctaid.x;
	mov.u32 	%r2, %tid.x;
	ld.const.u32 	%r3, [c_a];
	ld.const.u32 	%r4, [c_b];
	st.local.v4.u32 	[%rd2], {%r1, %r2, %r3, %r4};
	mov.u64 	%rd3, $str;
	cvta.global.u64 	%rd4, %rd3;
	{ // callseq 0, 0
	.param .b64 param0;
	st.param.b64 	[param0], %rd4;
	.param .b64 param1;
	st.param.b64 	[param1], %rd1;
	.param .b32 retval0;
	call.uni (retval0), 
	vprintf, 
	(
	param0, 
	param1
	);
	ld.param.b32 	%r5, [retval0];
	} // callseq 0
	ret;

}


// ===== COMPILED SASS (sm_100) =====

	.target	sm_100

	.elftype	@"ET_EXEC"


//--------------------- .note.nv.tkinfo           --------------------------
	.section	.note.nv.tkinfo,"",@"SHT_NOTE"
	.sectionflags	@"SHF_NOTE_NV_TKINFO"
	.tkinfo
        /*0018*/ 	.word	0x00000002
        /*0030*/ 	.string	""
        /*0030*/ 	.string	"ptxas"
        /*0030*/ 	.string	"Cuda compilation tools, release 13.0, V13.0.88"
        /*0030*/ 	.string	"Build cuda_13.0.r13.0/compiler.36424714_0"
        /*0030*/ 	.string	"-arch sm_100 -m 64 "



//--------------------- .note.nv.cuinfo           --------------------------
	.section	.note.nv.cuinfo,"",@"SHT_NOTE"
	.sectionflags	@"SHF_NOTE_NV_CUINFO"
        /*0018*/ 	.short	0x0002
        /*001a*/ 	.short	0x0064
        /*001c*/ 	.short	0x0082
	.zero		2


//--------------------- .nv.info                  --------------------------
	.section	.nv.info,"",@"SHT_CUDA_INFO"
	.align	4


	//----- nvinfo : EIATTR_REGCOUNT
	.align		4
        /*0000*/ 	.byte	0x04, 0x2f
        /*0002*/ 	.short	(.L_4 - .L_3)
	.align		4
.L_3:
        /*0004*/ 	.word	index@(_Z6kernelv)
        /*0008*/ 	.word	0x00000018


	//----- nvinfo : EIATTR_FRAME_SIZE
	.align		4
.L_4:
        /*000c*/ 	.byte	0x04, 0x11
        /*000e*/ 	.short	(.L_6 - .L_5)
	.align		4
.L_5:
        /*0010*/ 	.word	index@(_Z6kernelv)
        /*0014*/ 	.word	0x00000010


	//----- nvinfo : EIATTR_MIN_STACK_SIZE
	.align		4
.L_6:
        /*0018*/ 	.byte	0x04, 0x12
        /*001a*/ 	.short	(.L_8 - .L_7)
	.align		4
.L_7:
        /*001c*/ 	.word	index@(_Z6kernelv)
        /*0020*/ 	.word	0x00000010
.L_8:


//--------------------- .nv.compat                --------------------------
	.section	.nv.compat,"",@"SHT_CUDA_COMPAT_INFO"
	.align	4
        /*0000*/ 	.byte	0x02, 0x09, 0x00, 0x00, 0x02, 0x02, 0x01, 0x00, 0x02, 0x05, 0x05, 0x00, 0x03, 0x07, 0x01, 0x01
        /*0010*/ 	.byte	0x02, 0x03, 0x00, 0x00, 0x02, 0x06, 0x01, 0x00, 0x04, 0x0b, 0x08, 0x00, 0x09, 0x00, 0x00, 0x00
        /*0020*/ 	.byte	0x00, 0x00, 0x00, 0x00


//--------------------- .nv.info._Z6kernelv       --------------------------
	.section	.nv.info._Z6kernelv,"",@"SHT_CUDA_INFO"
	.sectionflags	@""
	.align	4


	//----- nvinfo : EIATTR_CUDA_API_VERSION
	.align		4
        /*0000*/ 	.byte	0x04, 0x37
        /*0002*/ 	.short	(.L_10 - .L_9)
.L_9:
        /*0004*/ 	.word	0x00000082


	//----- nvinfo : EIATTR_SPARSE_MMA_MASK
	.align		4
.L_10:
        /*0008*/ 	.byte	0x03, 0x50
        /*000a*/ 	.short	0x0000


	//----- nvinfo : EIATTR_MAXREG_COUNT
	.align		4
        /*000c*/ 	.byte	0x03, 0x1b
        /*000e*/ 	.short	0x00ff


	//----- nvinfo : EIATTR_EXTERNS
	.align		4
        /*0010*/ 	.byte	0x04, 0x0f
        /*0012*/ 	.short	(.L_12 - .L_11)


	//   ....[0]....
	.align		4
.L_11:
        /*0014*/ 	.word	index@(vprintf)


	//----- nvinfo : EIATTR_MERCURY_ISA_VERSION
	.align		4
.L_12:
        /*0018*/ 	.byte	0x03, 0x5f
        /*001a*/ 	.short	0x0101


	//----- nvinfo : EIATTR_VRC_CTA_INIT_COUNT
	.align		4
        /*001c*/ 	.byte	0x02, 0x4a
	.zero		1
	.zero		1


	//----- nvinfo : EIATTR_SYSCALL_OFFSETS
	.align		4
        /*0020*/ 	.byte	0x04, 0x46
        /*0022*/ 	.short	(.L_14 - .L_13)


	//   ....[0]....
.L_13:
        /*0024*/ 	.word	0x00000100


	//----- nvinfo : EIATTR_EXIT_INSTR_OFFSETS
	.align		4
.L_14:
        /*0028*/ 	.byte	0x04, 0x1c
        /*002a*/ 	.short	(.L_16 - .L_15)


	//   ....[0]....
.L_15:
        /*002c*/ 	.word	0x00000110


	//----- nvinfo : EIATTR_SW_WAR
	.align		4
.L_16:
        /*0030*/ 	.byte	0x04, 0x36
        /*0032*/ 	.short	(.L_18 - .L_17)
.L_17:
        /*0034*/ 	.word	0x00000008
.L_18:


//--------------------- .nv.callgraph             --------------------------
	.section	.nv.callgraph,"",@"SHT_CUDA_CALLGRAPH"
	.align	4
	.sectionentsize	8
	.align		4
        /*0000*/ 	.word	0x00000000
	.align		4
        /*0004*/ 	.word	0xffffffff
	.align		4
        /*0008*/ 	.word	index@(_Z6kernelv)
	.align		4
        /*000c*/ 	.word	index@(vprintf)
	.align		4
        /*0010*/ 	.word	0x00000000
	.align		4
        /*0014*/ 	.word	0xfffffffe
	.align		4
        /*0018*/ 	.word	0x00000000
	.align		4
        /*001c*/ 	.word	0xfffffffd
	.align		4
        /*0020*/ 	.word	0x00000000
	.align		4
        /*0024*/ 	.word	0xfffffffc


//--------------------- .nv.constant4             --------------------------
	.section	.nv.constant4,"a",@progbits
	.align	8
	.align		8
.nv.constant4:
        /*0000*/ 	.dword	vprintf
	.align		8
        /*0008*/ 	.dword	$str


//--------------------- .nv.constant3             --------------------------
	.section	.nv.constant3,"a",@progbits
	.align	4
.nv.constant3:
	.type		c_a,@object
	.size		c_a,(c_b - c_a)
c_a:
	.zero		4
	.type		c_b,@object
	.size		c_b,(.L_1 - c_b)
c_b:
	.zero		4
.L_1:


//--------------------- .text._Z6kernelv          --------------------------
	.section	.text._Z6kernelv,"ax",@progbits
	.align	128
        .global         _Z6kernelv
        .type           _Z6kernelv,@function
        .size           _Z6kernelv,(.L_x_2 - _Z6kernelv)
        .other          _Z6kernelv,@"STO_CUDA_ENTRY STV_DEFAULT"
_Z6kernelv:
.text._Z6kernelv:
[----:B------:R-:W0:Y:S01]  /*0000*/  LDC R1, c[0x0][0x37c] ;  /* 0x0000df00ff017b82 */ /* 0x000e220000000800 */
[----:B------:R-:W1:Y:S07]  /*0010*/  S2R R8, SR_CTAID.X ;  /* 0x0000000000087919 */ /* 0x000e6e0000002500 */
[----:B------:R-:W1:Y:S01]  /*0020*/  LDC.64 R10, c[0x3][RZ] ;  /* 0x00c00000ff0a7b82 */ /* 0x000e620000000a00 */
[----:B0-----:R-:W-:Y:S01]  /*0030*/  VIADD R1, R1, 0xfffffff0 ;  /* 0xfffffff001017836 */ /* 0x001fe20000000000 */
[----:B------:R-:W-:Y:S01]  /*0040*/  MOV R0, 0x0 ;  /* 0x0000000000007802 */ /* 0x000fe20000000f00 */
[----:B------:R-:W1:Y:S01]  /*0050*/  S2R R9, SR_TID.X ;  /* 0x0000000000097919 */ /* 0x000e620000002100 */
[----:B------:R-:W0:Y:S04]  /*0060*/  LDCU UR4, c[0x0][0x2f8] ;  /* 0x00005f00ff0477ac */ /* 0x000e280008000800 */
[----:B------:R2:W3:Y:S01]  /*0070*/  LDC.64 R2, c[0x4][R0] ;  /* 0x0100000000027b82 */ /* 0x0004e20000000a00 */
[----:B------:R-:W4:Y:S01]  /*0080*/  LDCU.64 UR6, c[0x4][0x8] ;  /* 0x01000100ff0677ac */ /* 0x000f220008000a00 */
[----:B------:R-:W5:Y:S01]  /*0090*/  LDCU UR5, c[0x0][0x2fc] ;  /* 0x00005f80ff0577ac */ /* 0x000f620008000800 */
[----:B0-----:R-:W-:Y:S01]  /*00a0*/  IADD3 R6, P0, PT, R1, UR4, RZ ;  /* 0x0000000401067c10 */ /* 0x001fe2000ff1e0ff */
[----:B----4-:R-:W-:Y:S01]  /*00b0*/  IMAD.U32 R4, RZ, RZ, UR6 ;  /* 0x00000006ff047e24 */ /* 0x010fe2000f8e00ff */
[----:B------:R-:W-:-:S03]  /*00c0*/  MOV R5, UR7 ;  /* 0x0000000700057c02 */ /* 0x000fc60008000f00 */
[----:B-----5:R-:W-:Y:S01]  /*00d0*/  IMAD.X R7, RZ, RZ, UR5, P0 ;  /* 0x00000005ff077e24 */ /* 0x020fe200080e06ff */
[----:B-1----:R2:W-:Y:S07]  /*00e0*/  STL.128 [R1], R8 ;  /* 0x0000000801007387 */ /* 0x0025ee0000100c00 */
[----:B------:R-:W-:-:S07]  /*00f0*/  LEPC R20, `(.L_x_0) ;  /* 0x000000001014794e */ /* 0x000fce0000000000 */
[----:B--23--:R-:W-:Y:S05]  /*0100*/  CALL.ABS.NOINC R2 ;  /* 0x0000000002007343 */ /* 0x00cfea0003c00000 */
.L_x_0:
[----:B------:R-:W-:Y:S05]  /*0110*/  EXIT ;  /* 0x000000000000794d */ /* 0x000fea0003800000 */
.L_x_1:
[----:B------:R-:W-:-:S00]  /*0120*/  BRA `(.L_x_1) ;  /* 0xfffffffc00fc7947 */ /* 0x000fc0000383ffff */
[----:B------:R-:W-:-:S00]  /*0130*/  NOP ;  /* 0x0000000000007918 */ /* 0x000fc00000000000 */
        /* <DEDUP_REMOVED lines=12> */
.L_x_2:


//--------------------- .nv.global.init           --------------------------
	.section	.nv.global.init,"aw",@progbits
.nv.global.init:
	.type		$str,@object
	.size		$str,(.L_2 - $str)
$str:
        /*0000*/ 	.byte	0x62, 0x69, 0x64, 0x20, 0x25, 0x33, 0x64, 0x20, 0x74, 0x69, 0x64, 0x20, 0x25, 0x33, 0x64, 0x20
        /*0010*/ 	.byte	0x61, 0x20, 0x25, 0x33, 0x64, 0x20, 0x62, 0x20, 0x25, 0x33, 0x64, 0x0a, 0x00
.L_2:


//--------------------- .nv.shared.reserved.0     --------------------------
	.section	.nv.shared.reserved.0,"aw",@nobits
	.weak		__nv_reservedSMEM_offset_0_alias
	.size		__nv_reservedSMEM_offset_0_alias, 0, 64
	.other		__nv_reservedSMEM_offset_0_alias,@"STO_CUDA_RESERVED_SHARED STV_DEFAULT"
__nv_reservedSMEM_offset_0_alias:
	.zero		0
	.zero		64


//--------------------- .nv.constant0._Z6kernelv  --------------------------
	.section	.nv.constant0._Z6kernelv,"a",@progbits
	.sectionflags	@""
	.align	4
.nv.constant0._Z6kernelv:
	.zero		896


//--------------------- SYMBOLS --------------------------

	.type		.nv.reservedSmem.offset0,@object
	.size		.nv.reservedSmem.offset0,0x4
	.type		vprintf,@function
